//
// Generated by NVIDIA NVVM Compiler
//
// Compiler Build ID: CL-36424714
// Cuda compilation tools, release 13.0, V13.0.88
// Based on NVVM 20.0.0
//

.version 9.0
.target sm_100
.address_size 64

	// .globl	_Z15filter_shared_kPiS_PKii
// _ZZ15filter_shared_kPiS_PKiiE3l_n has been demoted

.visible .entry _Z15filter_shared_kPiS_PKii(
	.param .u64 .ptr .align 1 _Z15filter_shared_kPiS_PKii_param_0,
	.param .u64 .ptr .align 1 _Z15filter_shared_kPiS_PKii_param_1,
	.param .u64 .ptr .align 1 _Z15filter_shared_kPiS_PKii_param_2,
	.param .u32 _Z15filter_shared_kPiS_PKii_param_3
)
{
	.reg .pred 	%p<6>;
	.reg .b32 	%r<16>;
	.reg .b64 	%rd<7>;
	// demoted variable
	.shared .align 4 .u32 _ZZ15filter_shared_kPiS_PKiiE3l_n;
	ld.param.u64 	%rd3, [_Z15filter_shared_kPiS_PKii_param_1];
	ld.param.u64 	%rd4, [_Z15filter_shared_kPiS_PKii_param_2];
	ld.param.u32 	%r7, [_Z15filter_shared_kPiS_PKii_param_3];
	mov.u32 	%r8, %ctaid.x;
	mov.u32 	%r1, %ntid.x;
	mov.u32 	%r2, %tid.x;
	mad.lo.s32 	%r15, %r8, %r1, %r2;
	setp.ge.s32 	%p1, %r15, %r7;
	@%p1 bra 	$L__BB0_9;
	mov.u32 	%r9, %nctaid.x;
	mul.lo.s32 	%r4, %r1, %r9;
	cvta.to.global.u64 	%rd1, %rd4;
	cvta.to.global.u64 	%rd2, %rd3;
$L__BB0_2:
	setp.ne.s32 	%p2, %r2, 0;
	@%p2 bra 	$L__BB0_4;
	mov.b32 	%r10, 0;
	st.shared.u32 	[_ZZ15filter_shared_kPiS_PKiiE3l_n], %r10;
$L__BB0_4:
	bar.sync 	0;
	mul.wide.s32 	%rd5, %r15, 4;
	add.s64 	%rd6, %rd1, %rd5;
	ld.global.u32 	%r11, [%rd6];
	setp.lt.s32 	%p3, %r11, 1;
	@%p3 bra 	$L__BB0_6;
	atom.shared.add.u32 	%r12, [_ZZ15filter_shared_kPiS_PKiiE3l_n], 1;
$L__BB0_6:
	setp.ne.s32 	%p4, %r2, 0;
	bar.sync 	0;
	@%p4 bra 	$L__BB0_8;
	ld.shared.u32 	%r13, [_ZZ15filter_shared_kPiS_PKiiE3l_n];
	atom.global.add.u32 	%r14, [%rd2], %r13;
	st.shared.u32 	[_ZZ15filter_shared_kPiS_PKiiE3l_n], %r14;
$L__BB0_8:
	bar.sync 	0;
	bar.sync 	0;
	add.s32 	%r15, %r15, %r4;
	setp.lt.s32 	%p5, %r15, %r7;
	@%p5 bra 	$L__BB0_2;
$L__BB0_9:
	ret;

}


// ===== COMPILED SASS (sm_100) =====

	.target	sm_100

	.elftype	@"ET_EXEC"


//--------------------- .note.nv.tkinfo           --------------------------
	.section	.note.nv.tkinfo,"",@"SHT_NOTE"
	.sectionflags	@"SHF_NOTE_NV_TKINFO"
	.tkinfo
        /*0018*/ 	.word	0x00000002
        /*0030*/ 	.string	""
        /*0030*/ 	.string	"ptxas"
        /*0030*/ 	.string	"Cuda compilation tools, release 13.0, V13.0.88"
        /*0030*/ 	.string	"Build cuda_13.0.r13.0/compiler.36424714_0"
        /*0030*/ 	.string	"-arch sm_100 -m 64 "



//--------------------- .note.nv.cuinfo           --------------------------
	.section	.note.nv.cuinfo,"",@"SHT_NOTE"
	.sectionflags	@"SHF_NOTE_NV_CUINFO"
        /*0018*/ 	.short	0x0002
        /*001a*/ 	.short	0x0064
        /*001c*/ 	.short	0x0082
	.zero		2


//--------------------- .nv.info                  --------------------------
	.section	.nv.info,"",@"SHT_CUDA_INFO"
	.align	4


	//----- nvinfo : EIATTR_REGCOUNT
	.align		4
        /*0000*/ 	.byte	0x04, 0x2f
        /*0002*/ 	.short	(.L_1 - .L_0)
	.align		4
.L_0:
        /*0004*/ 	.word	index@(_Z15filter_shared_kPiS_PKii)
        /*0008*/ 	.word	0x0000000c


	//----- nvinfo : EIATTR_FRAME_SIZE
	.align		4
.L_1:
        /*000c*/ 	.byte	0x04, 0x11
        /*000e*/ 	.short	(.L_3 - .L_2)
	.align		4
.L_2:
        /*0010*/ 	.word	index@(_Z15filter_shared_kPiS_PKii)
        /*0014*/ 	.word	0x00000000


	//----- nvinfo : EIATTR_MIN_STACK_SIZE
	.align		4
.L_3:
        /*0018*/ 	.byte	0x04, 0x12
        /*001a*/ 	.short	(.L_5 - .L_4)
	.align		4
.L_4:
        /*001c*/ 	.word	index@(_Z15filter_shared_kPiS_PKii)
        /*0020*/ 	.word	0x00000000
.L_5:


//--------------------- .nv.compat                --------------------------
	.section	.nv.compat,"",@"SHT_CUDA_COMPAT_INFO"
	.align	4
        /*0000*/ 	.byte	0x02, 0x09, 0x00, 0x00, 0x02, 0x02, 0x01, 0x00, 0x02, 0x05, 0x05, 0x00, 0x03, 0x07, 0x01, 0x01
        /*0010*/ 	.byte	0x02, 0x03, 0x00, 0x00, 0x02, 0x06, 0x01, 0x00, 0x04, 0x0b, 0x08, 0x00, 0x09, 0x00, 0x00, 0x00
        /*0020*/ 	.byte	0x00, 0x00, 0x00, 0x00


//--------------------- .nv.info._Z15filter_shared_kPiS_PKii --------------------------
	.section	.nv.info._Z15filter_shared_kPiS_PKii,"",@"SHT_CUDA_INFO"
	.sectionflags	@""
	.align	4


	//----- nvinfo : EIATTR_CUDA_API_VERSION
	.align		4
        /*0000*/ 	.byte	0x04, 0x37
        /*0002*/ 	.short	(.L_7 - .L_6)
.L_6:
        /*0004*/ 	.word	0x00000082


	//----- nvinfo : EIATTR_KPARAM_INFO
	.align		4
.L_7:
        /*0008*/ 	.byte	0x04, 0x17
        /*000a*/ 	.short	(.L_9 - .L_8)
.L_8:
        /*000c*/ 	.word	0x00000000
        /*0010*/ 	.short	0x0003
        /*0012*/ 	.short	0x0018
        /*0014*/ 	.byte	0x00, 0xf0, 0x11, 0x00


	//----- nvinfo : EIATTR_KPARAM_INFO
	.align		4
.L_9:
        /*0018*/ 	.byte	0x04, 0x17
        /*001a*/ 	.short	(.L_11 - .L_10)
.L_10:
        /*001c*/ 	.word	0x00000000
        /*0020*/ 	.short	0x0002
        /*0022*/ 	.short	0x0010
        /*0024*/ 	.byte	0x00, 0xf5, 0x21, 0x00


	//----- nvinfo : EIATTR_KPARAM_INFO
	.align		4
.L_11:
        /*0028*/ 	.byte	0x04, 0x17
        /*002a*/ 	.short	(.L_13 - .L_12)
.L_12:
        /*002c*/ 	.word	0x00000000
        /*0030*/ 	.short	0x0001
        /*0032*/ 	.short	0x0008
        /*0034*/ 	.byte	0x00, 0xf5, 0x21, 0x00


	//----- nvinfo : EIATTR_KPARAM_INFO
	.align		4
.L_13:
        /*0038*/ 	.byte	0x04, 0x17
        /*003a*/ 	.short	(.L_15 - .L_14)
.L_14:
        /*003c*/ 	.word	0x00000000
        /*0040*/ 	.short	0x0000
        /*0042*/ 	.short	0x0000
        /*0044*/ 	.byte	0x00, 0xf5, 0x21, 0x00


	//----- nvinfo : EIATTR_SPARSE_MMA_MASK
	.align		4
.L_15:
        /*0048*/ 	.byte	0x03, 0x50
        /*004a*/ 	.short	0x0000


	//----- nvinfo : EIATTR_MAXREG_COUNT
	.align		4
        /*004c*/ 	.byte	0x03, 0x1b
        /*004e*/ 	.short	0x00ff


	//----- nvinfo : EIATTR_NUM_BARRIERS
	.align		4
        /*0050*/ 	.byte	0x02, 0x4c
        /*0052*/ 	.byte	0x01
	.zero		1


	//----- nvinfo : EIATTR_MERCURY_ISA_VERSION
	.align		4
        /*0054*/ 	.byte	0x03, 0x5f
        /*0056*/ 	.short	0x0101


	//----- nvinfo : EIATTR_VRC_CTA_INIT_COUNT
	.align		4
        /*0058*/ 	.byte	0x02, 0x4a
	.zero		1
	.zero		1


	//----- nvinfo : EIATTR_EXIT_INSTR_OFFSETS
	.align		4
        /*005c*/ 	.byte	0x04, 0x1c
        /*005e*/ 	.short	(.L_17 - .L_16)


	//   ....[0]....
.L_16:
        /*0060*/ 	.word	0x00000070


	//   ....[1]....
        /*0064*/ 	.word	0x000002f0


	//----- nvinfo : EIATTR_CRS_STACK_SIZE
	.align		4
.L_17:
        /*0068*/ 	.byte	0x04, 0x1e
        /*006a*/ 	.short	(.L_19 - .L_18)
.L_18:
        /*006c*/ 	.word	0x00000000


	//----- nvinfo : EIATTR_CBANK_PARAM_SIZE
	.align		4
.L_19:
        /*0070*/ 	.byte	0x03, 0x19
        /*0072*/ 	.short	0x001c


	//----- nvinfo : EIATTR_PARAM_CBANK
	.align		4
        /*0074*/ 	.byte	0x04, 0x0a
        /*0076*/ 	.short	(.L_21 - .L_20)
	.align		4
.L_20:
        /*0078*/ 	.word	index@(.nv.constant0._Z15filter_shared_kPiS_PKii)
        /*007c*/ 	.short	0x0380
        /*007e*/ 	.short	0x001c


	//----- nvinfo : EIATTR_SW_WAR
	.align		4
.L_21:
        /*0080*/ 	.byte	0x04, 0x36
        /*0082*/ 	.short	(.L_23 - .L_22)
.L_22:
        /*0084*/ 	.word	0x00000008
.L_23:


//--------------------- .nv.callgraph             --------------------------
	.section	.nv.callgraph,"",@"SHT_CUDA_CALLGRAPH"
	.align	4
	.sectionentsize	8
	.align		4
        /*0000*/ 	.word	0x00000000
	.align		4
        /*0004*/ 	.word	0xffffffff
	.align		4
        /*0008*/ 	.word	0x00000000
	.align		4
        /*000c*/ 	.word	0xfffffffe
	.align		4
        /*0010*/ 	.word	0x00000000
	.align		4
        /*0014*/ 	.word	0xfffffffd
	.align		4
        /*0018*/ 	.word	0x00000000
	.align		4
        /*001c*/ 	.word	0xfffffffc


//--------------------- .text._Z15filter_shared_kPiS_PKii --------------------------
	.section	.text._Z15filter_shared_kPiS_PKii,"ax",@progbits
	.align	128
        .global         _Z15filter_shared_kPiS_PKii
        .type           _Z15filter_shared_kPiS_PKii,@function
        .size           _Z15filter_shared_kPiS_PKii,(.L_x_6 - _Z15filter_shared_kPiS_PKii)
        .other          _Z15filter_shared_kPiS_PKii,@"STO_CUDA_ENTRY STV_DEFAULT"
_Z15filter_shared_kPiS_PKii:
.text._Z15filter_shared_kPiS_PKii:
[----:B------:R-:W-:Y:S01]  /*0000*/  LDC R1, c[0x0][0x37c] ;  /* 0x0000df00ff017b82 */ /* 0x000fe20000000800 */
[----:B------:R-:W0:Y:S07]  /*0010*/  S2R R8, SR_TID.X ;  /* 0x0000000000087919 */ /* 0x000e2e0000002100 */
[----:B------:R-:W0:Y:S01]  /*0020*/  S2UR UR4, SR_CTAID.X ;  /* 0x00000000000479c3 */ /* 0x000e220000002500 */
[----:B------:R-:W1:Y:S07]  /*0030*/  LDCU UR5, c[0x0][0x398] ;  /* 0x00007300ff0577ac */ /* 0x000e6e0008000800 */
[----:B------:R-:W0:Y:S02]  /*0040*/  LDC R7, c[0x0][0x360] ;  /* 0x0000d800ff077b82 */ /* 0x000e240000000800 */
[----:B0-----:R-:W-:-:S05]  /*0050*/  IMAD R0, R7, UR4, R8 ;  /* 0x0000000407007c24 */ /* 0x001fca000f8e0208 */
[----:B-1----:R-:W-:-:S13]  /*0060*/  ISETP.GE.AND P0, PT, R0, UR5, PT ;  /* 0x0000000500007c0c */ /* 0x002fda000bf06270 */
[----:B------:R-:W-:Y:S05]  /*0070*/  @P0 EXIT ;  /* 0x000000000000094d */ /* 0x000fea0003800000 */
[----:B------:R-:W0:Y:S01]  /*0080*/  LDC.64 R4, c[0x0][0x390] ;  /* 0x0000e400ff047b82 */ /* 0x000e220000000a00 */
[----:B------:R-:W1:Y:S01]  /*0090*/  LDCU UR4, c[0x0][0x370] ;  /* 0x00006e00ff0477ac */ /* 0x000e620008000800 */
[----:B------:R-:W-:Y:S01]  /*00a0*/  ISETP.NE.AND P0, PT, R8, RZ, PT ;  /* 0x000000ff0800720c */ /* 0x000fe20003f05270 */
[----:B------:R-:W2:Y:S01]  /*00b0*/  LDCU.64 UR6, c[0x0][0x358] ;  /* 0x00006b00ff0677ac */ /* 0x000ea20008000a00 */
[----:B------:R-:W3:Y:S01]  /*00c0*/  LDCU UR8, c[0x0][0x398] ;  /* 0x00007300ff0877ac */ /* 0x000ee20008000800 */
[----:B-1----:R-:W-:-:S10]  /*00d0*/  IMAD R7, R7, UR4, RZ ;  /* 0x0000000407077c24 */ /* 0x002fd4000f8e02ff */
.L_x_4:
[----:B------:R-:W1:Y:S01]  /*00e0*/  @!P0 S2R R9, SR_CgaCtaId ;  /* 0x0000000000098919 */ /* 0x000e620000008800 */
[----:B------:R-:W-:Y:S01]  /*00f0*/  @!P0 MOV R6, 0x400 ;  /* 0x0000040000068802 */ /* 0x000fe20000000f00 */
[----:B------:R-:W-:Y:S05]  /*0100*/  WARPSYNC.ALL ;  /* 0x0000000000007948 */ /* 0x000fea0003800000 */
[----:B0-----:R-:W-:Y:S01]  /*0110*/  IMAD.WIDE R2, R0, 0x4, R4 ;  /* 0x0000000400027825 */ /* 0x001fe200078e0204 */
[----:B-1----:R-:W-:-:S05]  /*0120*/  @!P0 LEA R6, R9, R6, 0x18 ;  /* 0x0000000609068211 */ /* 0x002fca00078ec0ff */
[----:B------:R0:W-:Y:S01]  /*0130*/  @!P0 STS [R6], RZ ;  /* 0x000000ff06008388 */ /* 0x0001e20000000800 */
[----:B------:R-:W-:Y:S06]  /*0140*/  BAR.SYNC.DEFER_BLOCKING 0x0 ;  /* 0x0000000000007b1d */ /* 0x000fec0000010000 */
[----:B--2---:R-:W2:Y:S01]  /*0150*/  LDG.E R2, desc[UR6][R2.64] ;  /* 0x0000000602027981 */ /* 0x004ea2000c1e1900 */
[----:B------:R-:W-:Y:S01]  /*0160*/  BSSY.RECONVERGENT B0, `(.L_x_0) ;  /* 0x0000007000007945 */ /* 0x000fe20003800200 */
[----:B--2---:R-:W-:-:S13]  /*0170*/  ISETP.GE.AND P0, PT, R2, 0x1, PT ;  /* 0x000000010200780c */ /* 0x004fda0003f06270 */
[----:B0-----:R-:W-:Y:S05]  /*0180*/  @!P0 BRA `(.L_x_1) ;  /* 0x0000000000108947 */ /* 0x001fea0003800000 */
[----:B------:R-:W0:Y:S01]  /*0190*/  S2UR UR5, SR_CgaCtaId ;  /* 0x00000000000579c3 */ /* 0x000e220000008800 */
[----:B------:R-:W-:Y:S02]  /*01a0*/  UMOV UR4, 0x400 ;  /* 0x0000040000047882 */ /* 0x000fe40000000000 */
[----:B0-----:R-:W-:-:S09]  /*01b0*/  ULEA UR4, UR5, UR4, 0x18 ;  /* 0x0000000405047291 */ /* 0x001fd2000f8ec0ff */
[----:B------:R-:W-:Y:S03]  /*01c0*/  ATOMS.POPC.INC.32 RZ, [UR4] ;  /* 0x00000000ffff7f8c */ /* 0x000fe6000d800004 */
.L_x_1:
[----:B---3--:R-:W-:Y:S05]  /*01d0*/  BSYNC.RECONVERGENT B0 ;  /* 0x0000000000007941 */ /* 0x008fea0003800200 */
.L_x_0:
[----:B------:R-:W-:Y:S01]  /*01e0*/  BAR.SYNC.DEFER_BLOCKING 0x0 ;  /* 0x0000000000007b1d */ /* 0x000fe20000010000 */
[----:B------:R-:W-:-:S05]  /*01f0*/  ISETP.NE.AND P0, PT, R8, RZ, PT ;  /* 0x000000ff0800720c */ /* 0x000fca0003f05270 */
[----:B------:R-:W-:Y:S08]  /*0200*/  BSSY.RECONVERGENT B0, `(.L_x_2) ;  /* 0x0000009000007945 */ /* 0x000ff00003800200 */
[----:B------:R-:W-:Y:S05]  /*0210*/  @P0 BRA `(.L_x_3) ;  /* 0x00000000001c0947 */ /* 0x000fea0003800000 */
[----:B------:R-:W0:Y:S01]  /*0220*/  S2UR UR5, SR_CgaCtaId ;  /* 0x00000000000579c3 */ /* 0x000e220000008800 */
[----:B------:R-:W-:-:S07]  /*0230*/  UMOV UR4, 0x400 ;  /* 0x0000040000047882 */ /* 0x000fce0000000000 */
[----:B------:R-:W1:Y:S01]  /*0240*/  LDC.64 R2, c[0x0][0x388] ;  /* 0x0000e200ff027b82 */ /* 0x000e620000000a00 */
[----:B0-----:R-:W-:-:S09]  /*0250*/  ULEA UR4, UR5, UR4, 0x18 ;  /* 0x0000000405047291 */ /* 0x001fd2000f8ec0ff */
[----:B------:R-:W1:Y:S04]  /*0260*/  LDS R9, [UR4] ;  /* 0x00000004ff097984 */ /* 0x000e680008000800 */
[----:B-1----:R-:W2:Y:S04]  /*0270*/  ATOMG.E.ADD.STRONG.GPU PT, R2, desc[UR6][R2.64], R9 ;  /* 0x80000009020279a8 */ /* 0x002ea800081ef106 */
[----:B--2---:R0:W-:Y:S02]  /*0280*/  STS [UR4], R2 ;  /* 0x00000002ff007988 */ /* 0x0041e40008000804 */
.L_x_3:
[----:B------:R-:W-:Y:S05]  /*0290*/  BSYNC.RECONVERGENT B0 ;  /* 0x0000000000007941 */ /* 0x000fea0003800200 */
.L_x_2:
[----:B------:R-:W-:Y:S01]  /*02a0*/  BAR.SYNC.DEFER_BLOCKING 0x0 ;  /* 0x0000000000007b1d */ /* 0x000fe20000010000 */
[----:B------:R-:W-:-:S07]  /*02b0*/  IMAD.IADD R0, R7, 0x1, R0 ;  /* 0x0000000107007824 */ /* 0x000fce00078e0200 */
[----:B------:R-:W-:Y:S01]  /*02c0*/  BAR.SYNC.DEFER_BLOCKING 0x0 ;  /* 0x0000000000007b1d */ /* 0x000fe20000010000 */
[----:B------:R-:W-:-:S13]  /*02d0*/  ISETP.GE.AND P1, PT, R0, UR8, PT ;  /* 0x0000000800007c0c */ /* 0x000fda000bf26270 */
[----:B------:R-:W-:Y:S05]  /*02e0*/  @!P1 BRA `(.L_x_4) ;  /* 0xfffffffc007c9947 */ /* 0x000fea000383ffff */
[----:B------:R-:W-:Y:S05]  /*02f0*/  EXIT ;  /* 0x000000000000794d */ /* 0x000fea0003800000 */
.L_x_5:
[----:B------:R-:W-:-:S00]  /*0300*/  BRA `(.L_x_5) ;  /* 0xfffffffc00fc7947 */ /* 0x000fc0000383ffff */
[----:B------:R-:W-:-:S00]  /*0310*/  NOP ;  /* 0x0000000000007918 */ /* 0x000fc00000000000 */
        /* <DEDUP_REMOVED lines=14> */
.L_x_6:


//--------------------- .nv.shared._Z15filter_shared_kPiS_PKii --------------------------
	.section	.nv.shared._Z15filter_shared_kPiS_PKii,"aw",@nobits
	.sectionflags	@""
	.align	4
.nv.shared._Z15filter_shared_kPiS_PKii:
	.zero		1028


//--------------------- .nv.shared.reserved.0     --------------------------
	.section	.nv.shared.reserved.0,"aw",@nobits
	.weak		__nv_reservedSMEM_offset_0_alias
	.size		__nv_reservedSMEM_offset_0_alias, 0, 64
	.other		__nv_reservedSMEM_offset_0_alias,@"STO_CUDA_RESERVED_SHARED STV_DEFAULT"
__nv_reservedSMEM_offset_0_alias:
	.zero		0
	.zero		64


//--------------------- .nv.constant0._Z15filter_shared_kPiS_PKii --------------------------
	.section	.nv.constant0._Z15filter_shared_kPiS_PKii,"a",@progbits
	.sectionflags	@""
	.align	4
.nv.constant0._Z15filter_shared_kPiS_PKii:
	.zero		924


//--------------------- SYMBOLS --------------------------

	.type		.nv.reservedSmem.offset0,@object
	.size		.nv.reservedSmem.offset0,0x4
	.type		.nv.reservedSmem.cap,@object
	.size		.nv.reservedSmem.cap,0x4
